//
// Generated by NVIDIA NVVM Compiler
//
// Compiler Build ID: CL-36424714
// Cuda compilation tools, release 13.0, V13.0.88
// Based on NVVM 20.0.0
//

.version 9.0
.target sm_100
.address_size 64

	// .globl	_Z17edgeDetectionCUDAPKhPhii

.visible .entry _Z17edgeDetectionCUDAPKhPhii(
	.param .u64 .ptr .align 1 _Z17edgeDetectionCUDAPKhPhii_param_0,
	.param .u64 .ptr .align 1 _Z17edgeDetectionCUDAPKhPhii_param_1,
	.param .u32 _Z17edgeDetectionCUDAPKhPhii_param_2,
	.param .u32 _Z17edgeDetectionCUDAPKhPhii_param_3
)
{
	.reg .pred 	%p<8>;
	.reg .b16 	%rs<5>;
	.reg .b32 	%r<43>;
	.reg .b64 	%rd<12>;

	ld.param.u64 	%rd1, [_Z17edgeDetectionCUDAPKhPhii_param_0];
	ld.param.u64 	%rd2, [_Z17edgeDetectionCUDAPKhPhii_param_1];
	ld.param.u32 	%r4, [_Z17edgeDetectionCUDAPKhPhii_param_2];
	ld.param.u32 	%r5, [_Z17edgeDetectionCUDAPKhPhii_param_3];
	mov.u32 	%r7, %ctaid.x;
	mov.u32 	%r8, %ntid.x;
	mov.u32 	%r9, %tid.x;
	mad.lo.s32 	%r10, %r7, %r8, %r9;
	mov.u32 	%r11, %ctaid.y;
	mov.u32 	%r12, %ntid.y;
	mov.u32 	%r13, %tid.y;
	mad.lo.s32 	%r14, %r11, %r12, %r13;
	setp.lt.s32 	%p1, %r10, 1;
	add.s32 	%r15, %r4, -1;
	setp.ge.s32 	%p2, %r10, %r15;
	or.pred  	%p3, %p1, %p2;
	setp.eq.s32 	%p4, %r14, 0;
	or.pred  	%p5, %p4, %p3;
	add.s32 	%r16, %r5, -1;
	setp.ge.s32 	%p6, %r14, %r16;
	or.pred  	%p7, %p5, %p6;
	@%p7 bra 	$L__BB0_2;
	cvta.to.global.u64 	%rd3, %rd2;
	cvta.to.global.u64 	%rd4, %rd1;
	add.s32 	%r17, %r14, -1;
	mad.lo.s32 	%r18, %r17, %r4, %r10;
	add.s32 	%r19, %r18, -1;
	cvt.s64.s32 	%rd5, %r19;
	add.s64 	%rd6, %rd4, %rd5;
	ld.global.u8 	%r20, [%rd6];
	ld.global.u8 	%rs1, [%rd6+1];
	mul.wide.u16 	%r21, %rs1, 2;
	ld.global.u8 	%r22, [%rd6+2];
	add.s32 	%r23, %r20, %r22;
	add.s32 	%r24, %r21, %r23;
	add.s32 	%r25, %r18, %r4;
	cvt.s64.s32 	%rd7, %r4;
	add.s64 	%rd8, %rd6, %rd7;
	ld.global.u8 	%rs2, [%rd8];
	mul.wide.u16 	%r26, %rs2, 2;
	add.s32 	%r27, %r26, %r20;
	ld.global.u8 	%rs3, [%rd8+2];
	mul.wide.u16 	%r28, %rs3, 2;
	add.s64 	%rd9, %rd8, %rd7;
	ld.global.u8 	%r29, [%rd9];
	add.s32 	%r30, %r28, %r22;
	add.s32 	%r31, %r27, %r29;
	sub.s32 	%r32, %r30, %r31;
	sub.s32 	%r33, %r29, %r24;
	ld.global.u8 	%rs4, [%rd9+1];
	mul.wide.u16 	%r34, %rs4, 2;
	add.s32 	%r35, %r34, %r33;
	ld.global.u8 	%r36, [%rd9+2];
	add.s32 	%r37, %r32, %r36;
	add.s32 	%r38, %r35, %r36;
	abs.s32 	%r39, %r37;
	abs.s32 	%r40, %r38;
	add.s32 	%r41, %r40, %r39;
	min.u32 	%r42, %r41, 255;
	cvt.s64.s32 	%rd10, %r25;
	add.s64 	%rd11, %rd3, %rd10;
	st.global.u8 	[%rd11], %r42;
$L__BB0_2:
	ret;

}


// ===== COMPILED SASS (sm_100) =====

	.target	sm_100

	.elftype	@"ET_EXEC"


//--------------------- .note.nv.tkinfo           --------------------------
	.section	.note.nv.tkinfo,"",@"SHT_NOTE"
	.sectionflags	@"SHF_NOTE_NV_TKINFO"
	.tkinfo
        /*0018*/ 	.word	0x00000002
        /*0030*/ 	.string	""
        /*0030*/ 	.string	"ptxas"
        /*0030*/ 	.string	"Cuda compilation tools, release 13.0, V13.0.88"
        /*0030*/ 	.string	"Build cuda_13.0.r13.0/compiler.36424714_0"
        /*0030*/ 	.string	"-arch sm_100 -m 64 "



//--------------------- .note.nv.cuinfo           --------------------------
	.section	.note.nv.cuinfo,"",@"SHT_NOTE"
	.sectionflags	@"SHF_NOTE_NV_CUINFO"
        /*0018*/ 	.short	0x0002
        /*001a*/ 	.short	0x0064
        /*001c*/ 	.short	0x0082
	.zero		2


//--------------------- .nv.info                  --------------------------
	.section	.nv.info,"",@"SHT_CUDA_INFO"
	.align	4


	//----- nvinfo : EIATTR_REGCOUNT
	.align		4
        /*0000*/ 	.byte	0x04, 0x2f
        /*0002*/ 	.short	(.L_1 - .L_0)
	.align		4
.L_0:
        /*0004*/ 	.word	index@(_Z17edgeDetectionCUDAPKhPhii)
        /*0008*/ 	.word	0x00000013


	//----- nvinfo : EIATTR_FRAME_SIZE
	.align		4
.L_1:
        /*000c*/ 	.byte	0x04, 0x11
        /*000e*/ 	.short	(.L_3 - .L_2)
	.align		4
.L_2:
        /*0010*/ 	.word	index@(_Z17edgeDetectionCUDAPKhPhii)
        /*0014*/ 	.word	0x00000000


	//----- nvinfo : EIATTR_MIN_STACK_SIZE
	.align		4
.L_3:
        /*0018*/ 	.byte	0x04, 0x12
        /*001a*/ 	.short	(.L_5 - .L_4)
	.align		4
.L_4:
        /*001c*/ 	.word	index@(_Z17edgeDetectionCUDAPKhPhii)
        /*0020*/ 	.word	0x00000000
.L_5:


//--------------------- .nv.compat                --------------------------
	.section	.nv.compat,"",@"SHT_CUDA_COMPAT_INFO"
	.align	4
        /*0000*/ 	.byte	0x02, 0x09, 0x00, 0x00, 0x02, 0x02, 0x01, 0x00, 0x02, 0x05, 0x05, 0x00, 0x03, 0x07, 0x01, 0x01
        /*0010*/ 	.byte	0x02, 0x03, 0x00, 0x00, 0x02, 0x06, 0x01, 0x00, 0x04, 0x0b, 0x08, 0x00, 0x09, 0x00, 0x00, 0x00
        /*0020*/ 	.byte	0x00, 0x00, 0x00, 0x00


//--------------------- .nv.info._Z17edgeDetectionCUDAPKhPhii --------------------------
	.section	.nv.info._Z17edgeDetectionCUDAPKhPhii,"",@"SHT_CUDA_INFO"
	.sectionflags	@""
	.align	4


	//----- nvinfo : EIATTR_CUDA_API_VERSION
	.align		4
        /*0000*/ 	.byte	0x04, 0x37
        /*0002*/ 	.short	(.L_7 - .L_6)
.L_6:
        /*0004*/ 	.word	0x00000082


	//----- nvinfo : EIATTR_KPARAM_INFO
	.align		4
.L_7:
        /*0008*/ 	.byte	0x04, 0x17
        /*000a*/ 	.short	(.L_9 - .L_8)
.L_8:
        /*000c*/ 	.word	0x00000000
        /*0010*/ 	.short	0x0003
        /*0012*/ 	.short	0x0014
        /*0014*/ 	.byte	0x00, 0xf0, 0x11, 0x00


	//----- nvinfo : EIATTR_KPARAM_INFO
	.align		4
.L_9:
        /*0018*/ 	.byte	0x04, 0x17
        /*001a*/ 	.short	(.L_11 - .L_10)
.L_10:
        /*001c*/ 	.word	0x00000000
        /*0020*/ 	.short	0x0002
        /*0022*/ 	.short	0x0010
        /*0024*/ 	.byte	0x00, 0xf0, 0x11, 0x00


	//----- nvinfo : EIATTR_KPARAM_INFO
	.align		4
.L_11:
        /*0028*/ 	.byte	0x04, 0x17
        /*002a*/ 	.short	(.L_13 - .L_12)
.L_12:
        /*002c*/ 	.word	0x00000000
        /*0030*/ 	.short	0x0001
        /*0032*/ 	.short	0x0008
        /*0034*/ 	.byte	0x00, 0xf5, 0x21, 0x00


	//----- nvinfo : EIATTR_KPARAM_INFO
	.align		4
.L_13:
        /*0038*/ 	.byte	0x04, 0x17
        /*003a*/ 	.short	(.L_15 - .L_14)
.L_14:
        /*003c*/ 	.word	0x00000000
        /*0040*/ 	.short	0x0000
        /*0042*/ 	.short	0x0000
        /*0044*/ 	.byte	0x00, 0xf5, 0x21, 0x00


	//----- nvinfo : EIATTR_SPARSE_MMA_MASK
	.align		4
.L_15:
        /*0048*/ 	.byte	0x03, 0x50
        /*004a*/ 	.short	0x0000


	//----- nvinfo : EIATTR_MAXREG_COUNT
	.align		4
        /*004c*/ 	.byte	0x03, 0x1b
        /*004e*/ 	.short	0x00ff


	//----- nvinfo : EIATTR_MERCURY_ISA_VERSION
	.align		4
        /*0050*/ 	.byte	0x03, 0x5f
        /*0052*/ 	.short	0x0101


	//----- nvinfo : EIATTR_VRC_CTA_INIT_COUNT
	.align		4
        /*0054*/ 	.byte	0x02, 0x4a
	.zero		1
	.zero		1


	//----- nvinfo : EIATTR_EXIT_INSTR_OFFSETS
	.align		4
        /*0058*/ 	.byte	0x04, 0x1c
        /*005a*/ 	.short	(.L_17 - .L_16)


	//   ....[0]....
.L_16:
        /*005c*/ 	.word	0x00000100


	//   ....[1]....
        /*0060*/ 	.word	0x00000350


	//----- nvinfo : EIATTR_CBANK_PARAM_SIZE
	.align		4
.L_17:
        /*0064*/ 	.byte	0x03, 0x19
        /*0066*/ 	.short	0x0018


	//----- nvinfo : EIATTR_PARAM_CBANK
	.align		4
        /*0068*/ 	.byte	0x04, 0x0a
        /*006a*/ 	.short	(.L_19 - .L_18)
	.align		4
.L_18:
        /*006c*/ 	.word	index@(.nv.constant0._Z17edgeDetectionCUDAPKhPhii)
        /*0070*/ 	.short	0x0380
        /*0072*/ 	.short	0x0018


	//----- nvinfo : EIATTR_SW_WAR
	.align		4
.L_19:
        /*0074*/ 	.byte	0x04, 0x36
        /*0076*/ 	.short	(.L_21 - .L_20)
.L_20:
        /*0078*/ 	.word	0x00000008
.L_21:


//--------------------- .nv.callgraph             --------------------------
	.section	.nv.callgraph,"",@"SHT_CUDA_CALLGRAPH"
	.align	4
	.sectionentsize	8
	.align		4
        /*0000*/ 	.word	0x00000000
	.align		4
        /*0004*/ 	.word	0xffffffff
	.align		4
        /*0008*/ 	.word	0x00000000
	.align		4
        /*000c*/ 	.word	0xfffffffe
	.align		4
        /*0010*/ 	.word	0x00000000
	.align		4
        /*0014*/ 	.word	0xfffffffd
	.align		4
        /*0018*/ 	.word	0x00000000
	.align		4
        /*001c*/ 	.word	0xfffffffc


//--------------------- .text._Z17edgeDetectionCUDAPKhPhii --------------------------
	.section	.text._Z17edgeDetectionCUDAPKhPhii,"ax",@progbits
	.align	128
        .global         _Z17edgeDetectionCUDAPKhPhii
        .type           _Z17edgeDetectionCUDAPKhPhii,@function
        .size           _Z17edgeDetectionCUDAPKhPhii,(.L_x_1 - _Z17edgeDetectionCUDAPKhPhii)
        .other          _Z17edgeDetectionCUDAPKhPhii,@"STO_CUDA_ENTRY STV_DEFAULT"
_Z17edgeDetectionCUDAPKhPhii:
.text._Z17edgeDetectionCUDAPKhPhii:
[----:B------:R-:W-:Y:S01]  /*0000*/  LDC R1, c[0x0][0x37c] ;  /* 0x0000df00ff017b82 */ /* 0x000fe20000000800 */
[----:B------:R-:W0:Y:S07]  /*0010*/  S2R R3, SR_TID.X ;  /* 0x0000000000037919 */ /* 0x000e2e0000002100 */
[----:B------:R-:W0:Y:S01]  /*0020*/  S2UR UR5, SR_CTAID.X ;  /* 0x00000000000579c3 */ /* 0x000e220000002500 */
[----:B------:R-:W1:Y:S01]  /*0030*/  LDCU.64 UR8, c[0x0][0x390] ;  /* 0x00007200ff0877ac */ /* 0x000e620008000a00 */
[----:B------:R-:W2:Y:S06]  /*0040*/  S2R R5, SR_TID.Y ;  /* 0x0000000000057919 */ /* 0x000eac0000002200 */
[----:B------:R-:W0:Y:S08]  /*0050*/  LDC R0, c[0x0][0x360] ;  /* 0x0000d800ff007b82 */ /* 0x000e300000000800 */
[----:B------:R-:W2:Y:S01]  /*0060*/  S2UR UR6, SR_CTAID.Y ;  /* 0x00000000000679c3 */ /* 0x000ea20000002600 */
[----:B-1----:R-:W-:-:S07]  /*0070*/  UIADD3 UR4, UPT, UPT, UR8, -0x1, URZ ;  /* 0xffffffff08047890 */ /* 0x002fce000fffe0ff */
[----:B------:R-:W2:Y:S01]  /*0080*/  LDC R2, c[0x0][0x364] ;  /* 0x0000d900ff027b82 */ /* 0x000ea20000000800 */
[----:B0-----:R-:W-:-:S05]  /*0090*/  IMAD R0, R0, UR5, R3 ;  /* 0x0000000500007c24 */ /* 0x001fca000f8e0203 */
[----:B------:R-:W-:Y:S01]  /*00a0*/  ISETP.GE.AND P0, PT, R0, UR4, PT ;  /* 0x0000000400007c0c */ /* 0x000fe2000bf06270 */
[----:B------:R-:W-:-:S03]  /*00b0*/  UIADD3 UR4, UPT, UPT, UR9, -0x1, URZ ;  /* 0xffffffff09047890 */ /* 0x000fc6000fffe0ff */
[----:B------:R-:W-:Y:S01]  /*00c0*/  ISETP.LT.OR P0, PT, R0, 0x1, P0 ;  /* 0x000000010000780c */ /* 0x000fe20000701670 */
[----:B--2---:R-:W-:-:S05]  /*00d0*/  IMAD R2, R2, UR6, R5 ;  /* 0x0000000602027c24 */ /* 0x004fca000f8e0205 */
[----:B------:R-:W-:-:S04]  /*00e0*/  ISETP.EQ.OR P0, PT, R2, RZ, P0 ;  /* 0x000000ff0200720c */ /* 0x000fc80000702670 */
[----:B------:R-:W-:-:S13]  /*00f0*/  ISETP.GE.OR P0, PT, R2, UR4, P0 ;  /* 0x0000000402007c0c */ /* 0x000fda0008706670 */
[----:B------:R-:W-:Y:S05]  /*0100*/  @P0 EXIT ;  /* 0x000000000000094d */ /* 0x000fea0003800000 */
[----:B------:R-:W0:Y:S01]  /*0110*/  LDCU.128 UR12, c[0x0][0x380] ;  /* 0x00007000ff0c77ac */ /* 0x000e220008000c00 */
[----:B------:R-:W-:Y:S01]  /*0120*/  VIADD R3, R2, 0xffffffff ;  /* 0xffffffff02037836 */ /* 0x000fe20000000000 */
[----:B------:R-:W1:Y:S03]  /*0130*/  LDCU.64 UR4, c[0x0][0x358] ;  /* 0x00006b00ff0477ac */ /* 0x000e660008000a00 */
[----:B------:R-:W-:Y:S01]  /*0140*/  IMAD R0, R3, UR8, R0 ;  /* 0x0000000803007c24 */ /* 0x000fe2000f8e0200 */
[----:B------:R-:W-:-:S03]  /*0150*/  USHF.R.S32.HI UR6, URZ, 0x1f, UR8 ;  /* 0x0000001fff067899 */ /* 0x000fc60008011408 */
[----:B------:R-:W-:-:S05]  /*0160*/  VIADD R3, R0, 0xffffffff ;  /* 0xffffffff00037836 */ /* 0x000fca0000000000 */
[----:B0-----:R-:W-:-:S04]  /*0170*/  IADD3 R2, P0, PT, R3, UR12, RZ ;  /* 0x0000000c03027c10 */ /* 0x001fc8000ff1e0ff */
[----:B------:R-:W-:Y:S02]  /*0180*/  LEA.HI.X.SX32 R3, R3, UR13, 0x1, P0 ;  /* 0x0000000d03037c11 */ /* 0x000fe400080f0eff */
[----:B------:R-:W-:-:S03]  /*0190*/  IADD3 R6, P0, PT, R2, UR8, RZ ;  /* 0x0000000802067c10 */ /* 0x000fc6000ff1e0ff */
[----:B-1----:R-:W2:Y:S01]  /*01a0*/  LDG.E.U8 R8, desc[UR4][R2.64] ;  /* 0x0000000402087981 */ /* 0x002ea2000c1e1100 */
[----:B------:R-:W-:Y:S02]  /*01b0*/  IADD3.X R7, PT, PT, R3, UR6, RZ, P0, !PT ;  /* 0x0000000603077c10 */ /* 0x000fe400087fe4ff */
[----:B------:R-:W-:Y:S01]  /*01c0*/  IADD3 R4, P0, PT, R6, UR8, RZ ;  /* 0x0000000806047c10 */ /* 0x000fe2000ff1e0ff */
[----:B------:R-:W2:Y:S03]  /*01d0*/  LDG.E.U8 R11, desc[UR4][R2.64+0x2] ;  /* 0x00000204020b7981 */ /* 0x000ea6000c1e1100 */
[----:B------:R-:W-:Y:S01]  /*01e0*/  IADD3.X R5, PT, PT, R7, UR6, RZ, P0, !PT ;  /* 0x0000000607057c10 */ /* 0x000fe200087fe4ff */
[----:B------:R0:W3:Y:S04]  /*01f0*/  LDG.E.U8 R9, desc[UR4][R2.64+0x1] ;  /* 0x0000010402097981 */ /* 0x0000e8000c1e1100 */
[----:B------:R-:W4:Y:S04]  /*0200*/  LDG.E.U8 R13, desc[UR4][R6.64] ;  /* 0x00000004060d7981 */ /* 0x000f28000c1e1100 */
[----:B------:R-:W5:Y:S04]  /*0210*/  LDG.E.U8 R12, desc[UR4][R6.64+0x2] ;  /* 0x00000204060c7981 */ /* 0x000f68000c1e1100 */
[----:B------:R-:W5:Y:S04]  /*0220*/  LDG.E.U8 R14, desc[UR4][R4.64] ;  /* 0x00000004040e7981 */ /* 0x000f68000c1e1100 */
[----:B------:R-:W5:Y:S04]  /*0230*/  LDG.E.U8 R16, desc[UR4][R4.64+0x1] ;  /* 0x0000010404107981 */ /* 0x000f68000c1e1100 */
[----:B------:R-:W5:Y:S01]  /*0240*/  LDG.E.U8 R15, desc[UR4][R4.64+0x2] ;  /* 0x00000204040f7981 */ /* 0x000f62000c1e1100 */
[----:B------:R-:W-:-:S05]  /*0250*/  VIADD R0, R0, UR8 ;  /* 0x0000000800007c36 */ /* 0x000fca0008000000 */
[----:B0-----:R-:W-:-:S04]  /*0260*/  IADD3 R2, P0, PT, R0, UR14, RZ ;  /* 0x0000000e00027c10 */ /* 0x001fc8000ff1e0ff */
[----:B------:R-:W-:Y:S01]  /*0270*/  LEA.HI.X.SX32 R3, R0, UR15, 0x1, P0 ;  /* 0x0000000f00037c11 */ /* 0x000fe200080f0eff */
[----:B--2---:R-:W-:-:S04]  /*0280*/  IMAD.IADD R10, R8, 0x1, R11 ;  /* 0x00000001080a7824 */ /* 0x004fc800078e020b */
[----:B---3--:R-:W-:Y:S02]  /*0290*/  IMAD R9, R9, 0x2, R10 ;  /* 0x0000000209097824 */ /* 0x008fe400078e020a */
[----:B----4-:R-:W-:Y:S02]  /*02a0*/  IMAD R13, R13, 0x2, R8 ;  /* 0x000000020d0d7824 */ /* 0x010fe400078e0208 */
[----:B-----5:R-:W-:Y:S02]  /*02b0*/  IMAD R12, R12, 0x2, R11 ;  /* 0x000000020c0c7824 */ /* 0x020fe400078e020b */
[----:B------:R-:W-:-:S03]  /*02c0*/  IMAD.IADD R9, R14, 0x1, -R9 ;  /* 0x000000010e097824 */ /* 0x000fc600078e0a09 */
[----:B------:R-:W-:Y:S01]  /*02d0*/  IADD3 R12, PT, PT, R12, -R13, -R14 ;  /* 0x8000000d0c0c7210 */ /* 0x000fe20007ffe80e */
[----:B------:R-:W-:-:S04]  /*02e0*/  IMAD R9, R16, 0x2, R9 ;  /* 0x0000000210097824 */ /* 0x000fc800078e0209 */
[--C-:B------:R-:W-:Y:S02]  /*02f0*/  IMAD.IADD R12, R12, 0x1, R15.reuse ;  /* 0x000000010c0c7824 */ /* 0x100fe400078e020f */
[----:B------:R-:W-:-:S03]  /*0300*/  IMAD.IADD R9, R9, 0x1, R15 ;  /* 0x0000000109097824 */ /* 0x000fc600078e020f */
[----:B------:R-:W-:Y:S02]  /*0310*/  IABS R4, R12 ;  /* 0x0000000c00047213 */ /* 0x000fe40000000000 */
[----:B------:R-:W-:-:S04]  /*0320*/  IABS R5, R9 ;  /* 0x0000000900057213 */ /* 0x000fc80000000000 */
[----:B------:R-:W-:-:S05]  /*0330*/  VIADDMNMX.U32 R5, R5, R4, 0xff, PT ;  /* 0x000000ff05057446 */ /* 0x000fca0003800004 */
[----:B------:R-:W-:Y:S01]  /*0340*/  STG.E.U8 desc[UR4][R2.64], R5 ;  /* 0x0000000502007986 */ /* 0x000fe2000c101104 */
[----:B------:R-:W-:Y:S05]  /*0350*/  EXIT ;  /* 0x000000000000794d */ /* 0x000fea0003800000 */
.L_x_0:
[----:B------:R-:W-:-:S00]  /*0360*/  BRA `(.L_x_0) ;  /* 0xfffffffc00fc7947 */ /* 0x000fc0000383ffff */
[----:B------:R-:W-:-:S00]  /*0370*/  NOP ;  /* 0x0000000000007918 */ /* 0x000fc00000000000 */
        /* <DEDUP_REMOVED lines=8> */
.L_x_1:


//--------------------- .nv.shared.reserved.0     --------------------------
	.section	.nv.shared.reserved.0,"aw",@nobits
	.weak		__nv_reservedSMEM_offset_0_alias
	.size		__nv_reservedSMEM_offset_0_alias, 0, 64
	.other		__nv_reservedSMEM_offset_0_alias,@"STO_CUDA_RESERVED_SHARED STV_DEFAULT"
__nv_reservedSMEM_offset_0_alias:
	.zero		0
	.zero		64


//--------------------- .nv.constant0._Z17edgeDetectionCUDAPKhPhii --------------------------
	.section	.nv.constant0._Z17edgeDetectionCUDAPKhPhii,"a",@progbits
	.sectionflags	@""
	.align	4
.nv.constant0._Z17edgeDetectionCUDAPKhPhii:
	.zero		920


//--------------------- SYMBOLS --------------------------

	.type		.nv.reservedSmem.offset0,@object
	.size		.nv.reservedSmem.offset0,0x4
